//
// Generated by NVIDIA NVVM Compiler
//
// Compiler Build ID: CL-36424714
// Cuda compilation tools, release 13.0, V13.0.88
// Based on NVVM 20.0.0
//

.version 9.0
.target sm_100
.address_size 64

	// .globl	_Z17floydWarshallPassPjS_jj

.visible .entry _Z17floydWarshallPassPjS_jj(
	.param .u64 .ptr .align 1 _Z17floydWarshallPassPjS_jj_param_0,
	.param .u64 .ptr .align 1 _Z17floydWarshallPassPjS_jj_param_1,
	.param .u32 _Z17floydWarshallPassPjS_jj_param_2,
	.param .u32 _Z17floydWarshallPassPjS_jj_param_3
)
{
	.reg .pred 	%p<2>;
	.reg .b32 	%r<19>;
	.reg .b64 	%rd<13>;

	ld.param.u64 	%rd3, [_Z17floydWarshallPassPjS_jj_param_0];
	ld.param.u64 	%rd2, [_Z17floydWarshallPassPjS_jj_param_1];
	ld.param.u32 	%r4, [_Z17floydWarshallPassPjS_jj_param_2];
	ld.param.u32 	%r3, [_Z17floydWarshallPassPjS_jj_param_3];
	cvta.to.global.u64 	%rd4, %rd3;
	mov.u32 	%r5, %tid.x;
	mov.u32 	%r6, %ctaid.x;
	mov.u32 	%r7, %ntid.x;
	mad.lo.s32 	%r8, %r6, %r7, %r5;
	mov.u32 	%r9, %tid.y;
	mov.u32 	%r10, %ctaid.y;
	mov.u32 	%r11, %ntid.y;
	mad.lo.s32 	%r12, %r10, %r11, %r9;
	mul.lo.s32 	%r13, %r4, %r12;
	add.s32 	%r1, %r13, %r8;
	mul.wide.u32 	%rd5, %r1, 4;
	add.s64 	%rd1, %rd4, %rd5;
	ld.global.u32 	%r14, [%rd1];
	add.s32 	%r15, %r13, %r3;
	mul.wide.u32 	%rd6, %r15, 4;
	add.s64 	%rd7, %rd4, %rd6;
	ld.global.u32 	%r16, [%rd7];
	mad.lo.s32 	%r17, %r3, %r4, %r8;
	mul.wide.u32 	%rd8, %r17, 4;
	add.s64 	%rd9, %rd4, %rd8;
	ld.global.u32 	%r18, [%rd9];
	add.s32 	%r2, %r18, %r16;
	setp.ge.s32 	%p1, %r2, %r14;
	@%p1 bra 	$L__BB0_2;
	cvta.to.global.u64 	%rd10, %rd2;
	st.global.u32 	[%rd1], %r2;
	add.s64 	%rd12, %rd10, %rd5;
	st.global.u32 	[%rd12], %r3;
$L__BB0_2:
	ret;

}


// ===== COMPILED SASS (sm_100) =====

	.target	sm_100

	.elftype	@"ET_EXEC"


//--------------------- .note.nv.tkinfo           --------------------------
	.section	.note.nv.tkinfo,"",@"SHT_NOTE"
	.sectionflags	@"SHF_NOTE_NV_TKINFO"
	.tkinfo
        /*0018*/ 	.word	0x00000002
        /*0030*/ 	.string	""
        /*0030*/ 	.string	"ptxas"
        /*0030*/ 	.string	"Cuda compilation tools, release 13.0, V13.0.88"
        /*0030*/ 	.string	"Build cuda_13.0.r13.0/compiler.36424714_0"
        /*0030*/ 	.string	"-arch sm_100 -m 64 "



//--------------------- .note.nv.cuinfo           --------------------------
	.section	.note.nv.cuinfo,"",@"SHT_NOTE"
	.sectionflags	@"SHF_NOTE_NV_CUINFO"
        /*0018*/ 	.short	0x0002
        /*001a*/ 	.short	0x0064
        /*001c*/ 	.short	0x0082
	.zero		2


//--------------------- .nv.info                  --------------------------
	.section	.nv.info,"",@"SHT_CUDA_INFO"
	.align	4


	//----- nvinfo : EIATTR_REGCOUNT
	.align		4
        /*0000*/ 	.byte	0x04, 0x2f
        /*0002*/ 	.short	(.L_1 - .L_0)
	.align		4
.L_0:
        /*0004*/ 	.word	index@(_Z17floydWarshallPassPjS_jj)
        /*0008*/ 	.word	0x00000010


	//----- nvinfo : EIATTR_FRAME_SIZE
	.align		4
.L_1:
        /*000c*/ 	.byte	0x04, 0x11
        /*000e*/ 	.short	(.L_3 - .L_2)
	.align		4
.L_2:
        /*0010*/ 	.word	index@(_Z17floydWarshallPassPjS_jj)
        /*0014*/ 	.word	0x00000000


	//----- nvinfo : EIATTR_MIN_STACK_SIZE
	.align		4
.L_3:
        /*0018*/ 	.byte	0x04, 0x12
        /*001a*/ 	.short	(.L_5 - .L_4)
	.align		4
.L_4:
        /*001c*/ 	.word	index@(_Z17floydWarshallPassPjS_jj)
        /*0020*/ 	.word	0x00000000
.L_5:


//--------------------- .nv.compat                --------------------------
	.section	.nv.compat,"",@"SHT_CUDA_COMPAT_INFO"
	.align	4
        /*0000*/ 	.byte	0x02, 0x09, 0x00, 0x00, 0x02, 0x02, 0x01, 0x00, 0x02, 0x05, 0x05, 0x00, 0x03, 0x07, 0x01, 0x01
        /*0010*/ 	.byte	0x02, 0x03, 0x00, 0x00, 0x02, 0x06, 0x01, 0x00, 0x04, 0x0b, 0x08, 0x00, 0x09, 0x00, 0x00, 0x00
        /*0020*/ 	.byte	0x00, 0x00, 0x00, 0x00


//--------------------- .nv.info._Z17floydWarshallPassPjS_jj --------------------------
	.section	.nv.info._Z17floydWarshallPassPjS_jj,"",@"SHT_CUDA_INFO"
	.sectionflags	@""
	.align	4


	//----- nvinfo : EIATTR_CUDA_API_VERSION
	.align		4
        /*0000*/ 	.byte	0x04, 0x37
        /*0002*/ 	.short	(.L_7 - .L_6)
.L_6:
        /*0004*/ 	.word	0x00000082


	//----- nvinfo : EIATTR_KPARAM_INFO
	.align		4
.L_7:
        /*0008*/ 	.byte	0x04, 0x17
        /*000a*/ 	.short	(.L_9 - .L_8)
.L_8:
        /*000c*/ 	.word	0x00000000
        /*0010*/ 	.short	0x0003
        /*0012*/ 	.short	0x0014
        /*0014*/ 	.byte	0x00, 0xf0, 0x11, 0x00


	//----- nvinfo : EIATTR_KPARAM_INFO
	.align		4
.L_9:
        /*0018*/ 	.byte	0x04, 0x17
        /*001a*/ 	.short	(.L_11 - .L_10)
.L_10:
        /*001c*/ 	.word	0x00000000
        /*0020*/ 	.short	0x0002
        /*0022*/ 	.short	0x0010
        /*0024*/ 	.byte	0x00, 0xf0, 0x11, 0x00


	//----- nvinfo : EIATTR_KPARAM_INFO
	.align		4
.L_11:
        /*0028*/ 	.byte	0x04, 0x17
        /*002a*/ 	.short	(.L_13 - .L_12)
.L_12:
        /*002c*/ 	.word	0x00000000
        /*0030*/ 	.short	0x0001
        /*0032*/ 	.short	0x0008
        /*0034*/ 	.byte	0x00, 0xf5, 0x21, 0x00


	//----- nvinfo : EIATTR_KPARAM_INFO
	.align		4
.L_13:
        /*0038*/ 	.byte	0x04, 0x17
        /*003a*/ 	.short	(.L_15 - .L_14)
.L_14:
        /*003c*/ 	.word	0x00000000
        /*0040*/ 	.short	0x0000
        /*0042*/ 	.short	0x0000
        /*0044*/ 	.byte	0x00, 0xf5, 0x21, 0x00


	//----- nvinfo : EIATTR_SPARSE_MMA_MASK
	.align		4
.L_15:
        /*0048*/ 	.byte	0x03, 0x50
        /*004a*/ 	.short	0x0000


	//----- nvinfo : EIATTR_MAXREG_COUNT
	.align		4
        /*004c*/ 	.byte	0x03, 0x1b
        /*004e*/ 	.short	0x00ff


	//----- nvinfo : EIATTR_MERCURY_ISA_VERSION
	.align		4
        /*0050*/ 	.byte	0x03, 0x5f
        /*0052*/ 	.short	0x0101


	//----- nvinfo : EIATTR_VRC_CTA_INIT_COUNT
	.align		4
        /*0054*/ 	.byte	0x02, 0x4a
	.zero		1
	.zero		1


	//----- nvinfo : EIATTR_EXIT_INSTR_OFFSETS
	.align		4
        /*0058*/ 	.byte	0x04, 0x1c
        /*005a*/ 	.short	(.L_17 - .L_16)


	//   ....[0]....
.L_16:
        /*005c*/ 	.word	0x00000170


	//   ....[1]....
        /*0060*/ 	.word	0x000001c0


	//----- nvinfo : EIATTR_CBANK_PARAM_SIZE
	.align		4
.L_17:
        /*0064*/ 	.byte	0x03, 0x19
        /*0066*/ 	.short	0x0018


	//----- nvinfo : EIATTR_PARAM_CBANK
	.align		4
        /*0068*/ 	.byte	0x04, 0x0a
        /*006a*/ 	.short	(.L_19 - .L_18)
	.align		4
.L_18:
        /*006c*/ 	.word	index@(.nv.constant0._Z17floydWarshallPassPjS_jj)
        /*0070*/ 	.short	0x0380
        /*0072*/ 	.short	0x0018


	//----- nvinfo : EIATTR_SW_WAR
	.align		4
.L_19:
        /*0074*/ 	.byte	0x04, 0x36
        /*0076*/ 	.short	(.L_21 - .L_20)
.L_20:
        /*0078*/ 	.word	0x00000008
.L_21:


//--------------------- .nv.callgraph             --------------------------
	.section	.nv.callgraph,"",@"SHT_CUDA_CALLGRAPH"
	.align	4
	.sectionentsize	8
	.align		4
        /*0000*/ 	.word	0x00000000
	.align		4
        /*0004*/ 	.word	0xffffffff
	.align		4
        /*0008*/ 	.word	0x00000000
	.align		4
        /*000c*/ 	.word	0xfffffffe
	.align		4
        /*0010*/ 	.word	0x00000000
	.align		4
        /*0014*/ 	.word	0xfffffffd
	.align		4
        /*0018*/ 	.word	0x00000000
	.align		4
        /*001c*/ 	.word	0xfffffffc


//--------------------- .text._Z17floydWarshallPassPjS_jj --------------------------
	.section	.text._Z17floydWarshallPassPjS_jj,"ax",@progbits
	.align	128
        .global         _Z17floydWarshallPassPjS_jj
        .type           _Z17floydWarshallPassPjS_jj,@function
        .size           _Z17floydWarshallPassPjS_jj,(.L_x_1 - _Z17floydWarshallPassPjS_jj)
        .other          _Z17floydWarshallPassPjS_jj,@"STO_CUDA_ENTRY STV_DEFAULT"
_Z17floydWarshallPassPjS_jj:
.text._Z17floydWarshallPassPjS_jj:
[----:B------:R-:W-:Y:S01]  /*0000*/  LDC R1, c[0x0][0x37c] ;  /* 0x0000df00ff017b82 */ /* 0x000fe20000000800 */
[----:B------:R-:W0:Y:S07]  /*0010*/  S2R R7, SR_TID.X ;  /* 0x0000000000077919 */ /* 0x000e2e0000002100 */
[----:B------:R-:W0:Y:S01]  /*0020*/  S2UR UR6, SR_CTAID.X ;  /* 0x00000000000679c3 */ /* 0x000e220000002500 */
[----:B------:R-:W1:Y:S01]  /*0030*/  LDCU.64 UR4, c[0x0][0x358] ;  /* 0x00006b00ff0477ac */ /* 0x000e620008000a00 */
[----:B------:R-:W2:Y:S06]  /*0040*/  S2R R6, SR_TID.Y ;  /* 0x0000000000067919 */ /* 0x000eac0000002200 */
[----:B------:R-:W0:Y:S08]  /*0050*/  LDC R0, c[0x0][0x360] ;  /* 0x0000d800ff007b82 */ /* 0x000e300000000800 */
[----:B------:R-:W2:Y:S08]  /*0060*/  S2UR UR7, SR_CTAID.Y ;  /* 0x00000000000779c3 */ /* 0x000eb00000002600 */
[----:B------:R-:W2:Y:S08]  /*0070*/  LDC R9, c[0x0][0x364] ;  /* 0x0000d900ff097b82 */ /* 0x000eb00000000800 */
[----:B------:R-:W3:Y:S01]  /*0080*/  LDC.64 R2, c[0x0][0x390] ;  /* 0x0000e400ff027b82 */ /* 0x000ee20000000a00 */
[----:B0-----:R-:W-:-:S07]  /*0090*/  IMAD R7, R0, UR6, R7 ;  /* 0x0000000600077c24 */ /* 0x001fce000f8e0207 */
[----:B------:R-:W0:Y:S01]  /*00a0*/  LDC.64 R4, c[0x0][0x380] ;  /* 0x0000e000ff047b82 */ /* 0x000e220000000a00 */
[----:B--2---:R-:W-:Y:S02]  /*00b0*/  IMAD R0, R9, UR7, R6 ;  /* 0x0000000709007c24 */ /* 0x004fe4000f8e0206 */
[----:B---3--:R-:W-:Y:S02]  /*00c0*/  IMAD R9, R2, R3, R7 ;  /* 0x0000000302097224 */ /* 0x008fe400078e0207 */
[CC--:B------:R-:W-:Y:S02]  /*00d0*/  IMAD R13, R0.reuse, R2.reuse, R3 ;  /* 0x00000002000d7224 */ /* 0x0c0fe400078e0203 */
[----:B------:R-:W-:Y:S02]  /*00e0*/  IMAD R11, R0, R2, R7 ;  /* 0x00000002000b7224 */ /* 0x000fe400078e0207 */
[----:B0-----:R-:W-:-:S04]  /*00f0*/  IMAD.WIDE.U32 R8, R9, 0x4, R4 ;  /* 0x0000000409087825 */ /* 0x001fc800078e0004 */
[--C-:B------:R-:W-:Y:S02]  /*0100*/  IMAD.WIDE.U32 R6, R13, 0x4, R4.reuse ;  /* 0x000000040d067825 */ /* 0x100fe400078e0004 */
[----:B-1----:R-:W2:Y:S02]  /*0110*/  LDG.E R9, desc[UR4][R8.64] ;  /* 0x0000000408097981 */ /* 0x002ea4000c1e1900 */
[----:B------:R-:W-:Y:S02]  /*0120*/  IMAD.WIDE.U32 R4, R11, 0x4, R4 ;  /* 0x000000040b047825 */ /* 0x000fe400078e0004 */
[----:B------:R-:W2:Y:S04]  /*0130*/  LDG.E R6, desc[UR4][R6.64] ;  /* 0x0000000406067981 */ /* 0x000ea8000c1e1900 */
[----:B------:R-:W3:Y:S01]  /*0140*/  LDG.E R0, desc[UR4][R4.64] ;  /* 0x0000000404007981 */ /* 0x000ee2000c1e1900 */
[----:B--2---:R-:W-:-:S04]  /*0150*/  IADD3 R13, PT, PT, R6, R9, RZ ;  /* 0x00000009060d7210 */ /* 0x004fc80007ffe0ff */
[----:B---3--:R-:W-:-:S13]  /*0160*/  ISETP.GE.AND P0, PT, R13, R0, PT ;  /* 0x000000000d00720c */ /* 0x008fda0003f06270 */
[----:B------:R-:W-:Y:S05]  /*0170*/  @P0 EXIT ;  /* 0x000000000000094d */ /* 0x000fea0003800000 */
[----:B------:R-:W0:Y:S01]  /*0180*/  LDC.64 R6, c[0x0][0x388] ;  /* 0x0000e200ff067b82 */ /* 0x000e220000000a00 */
[----:B------:R-:W-:Y:S01]  /*0190*/  STG.E desc[UR4][R4.64], R13 ;  /* 0x0000000d04007986 */ /* 0x000fe2000c101904 */
[----:B0-----:R-:W-:-:S05]  /*01a0*/  IMAD.WIDE.U32 R6, R11, 0x4, R6 ;  /* 0x000000040b067825 */ /* 0x001fca00078e0006 */
[----:B------:R-:W-:Y:S01]  /*01b0*/  STG.E desc[UR4][R6.64], R3 ;  /* 0x0000000306007986 */ /* 0x000fe2000c101904 */
[----:B------:R-:W-:Y:S05]  /*01c0*/  EXIT ;  /* 0x000000000000794d */ /* 0x000fea0003800000 */
.L_x_0:
[----:B------:R-:W-:-:S00]  /*01d0*/  BRA `(.L_x_0) ;  /* 0xfffffffc00fc7947 */ /* 0x000fc0000383ffff */
[----:B------:R-:W-:-:S00]  /*01e0*/  NOP ;  /* 0x0000000000007918 */ /* 0x000fc00000000000 */
        /* <DEDUP_REMOVED lines=9> */
.L_x_1:


//--------------------- .nv.shared.reserved.0     --------------------------
	.section	.nv.shared.reserved.0,"aw",@nobits
	.weak		__nv_reservedSMEM_offset_0_alias
	.size		__nv_reservedSMEM_offset_0_alias, 0, 64
	.other		__nv_reservedSMEM_offset_0_alias,@"STO_CUDA_RESERVED_SHARED STV_DEFAULT"
__nv_reservedSMEM_offset_0_alias:
	.zero		0
	.zero		64


//--------------------- .nv.constant0._Z17floydWarshallPassPjS_jj --------------------------
	.section	.nv.constant0._Z17floydWarshallPassPjS_jj,"a",@progbits
	.sectionflags	@""
	.align	4
.nv.constant0._Z17floydWarshallPassPjS_jj:
	.zero		920


//--------------------- SYMBOLS --------------------------

	.type		.nv.reservedSmem.offset0,@object
	.size		.nv.reservedSmem.offset0,0x4
